.version 2.0 
.target sm_20
.global .s16  gresult;

.entry main {
   .reg .s16 a, b;

   ld.global.s16  b, [gresult];
   mul.lo.s16   a, b, 45;
   st.global.s16 [gresult], a;
   
   exit;
}


// ===== COMPILED SASS (sm_100) =====

	.target	sm_100

	.elftype	@"ET_EXEC"


//--------------------- .note.nv.tkinfo           --------------------------
	.section	.note.nv.tkinfo,"",@"SHT_NOTE"
	.sectionflags	@"SHF_NOTE_NV_TKINFO"
	.tkinfo
        /*0018*/ 	.word	0x00000002
        /*0030*/ 	.string	""
        /*0030*/ 	.string	"ptxas"
        /*0030*/ 	.string	"Cuda compilation tools, release 13.0, V13.0.88"
        /*0030*/ 	.string	"Build cuda_13.0.r13.0/compiler.36424714_0"
        /*0030*/ 	.string	"-arch sm_100 "



//--------------------- .note.nv.cuinfo           --------------------------
	.section	.note.nv.cuinfo,"",@"SHT_NOTE"
	.sectionflags	@"SHF_NOTE_NV_CUINFO"
        /*0018*/ 	.short	0x0002
        /*001a*/ 	.short	0x0014
        /*001c*/ 	.short	0x0082
	.zero		2


//--------------------- .nv.info                  --------------------------
	.section	.nv.info,"",@"SHT_CUDA_INFO"
	.align	4


	//----- nvinfo : EIATTR_REGCOUNT
	.align		4
        /*0000*/ 	.byte	0x04, 0x2f
        /*0002*/ 	.short	(.L_2 - .L_1)
	.align		4
.L_1:
        /*0004*/ 	.word	index@(main)
        /*0008*/ 	.word	0x00000008


	//----- nvinfo : EIATTR_FRAME_SIZE
	.align		4
.L_2:
        /*000c*/ 	.byte	0x04, 0x11
        /*000e*/ 	.short	(.L_4 - .L_3)
	.align		4
.L_3:
        /*0010*/ 	.word	index@(main)
        /*0014*/ 	.word	0x00000000


	//----- nvinfo : EIATTR_MIN_STACK_SIZE
	.align		4
.L_4:
        /*0018*/ 	.byte	0x04, 0x12
        /*001a*/ 	.short	(.L_6 - .L_5)
	.align		4
.L_5:
        /*001c*/ 	.word	index@(main)
        /*0020*/ 	.word	0x00000000
.L_6:


//--------------------- .nv.compat                --------------------------
	.section	.nv.compat,"",@"SHT_CUDA_COMPAT_INFO"
	.align	4
        /*0000*/ 	.byte	0x02, 0x09, 0x00, 0x00, 0x02, 0x02, 0x01, 0x00, 0x02, 0x05, 0x05, 0x00, 0x03, 0x07, 0x01, 0x01
        /*0010*/ 	.byte	0x02, 0x03, 0x00, 0x00, 0x02, 0x06, 0x01, 0x00, 0x04, 0x0b, 0x08, 0x00, 0x09, 0x00, 0x00, 0x00
        /*0020*/ 	.byte	0x00, 0x00, 0x00, 0x00


//--------------------- .nv.info.main             --------------------------
	.section	.nv.info.main,"",@"SHT_CUDA_INFO"
	.sectionflags	@""
	.align	4


	//----- nvinfo : EIATTR_CUDA_API_VERSION
	.align		4
        /*0000*/ 	.byte	0x04, 0x37
        /*0002*/ 	.short	(.L_8 - .L_7)
.L_7:
        /*0004*/ 	.word	0x00000082


	//----- nvinfo : EIATTR_SPARSE_MMA_MASK
	.align		4
.L_8:
        /*0008*/ 	.byte	0x03, 0x50
        /*000a*/ 	.short	0x0000


	//----- nvinfo : EIATTR_MAXREG_COUNT
	.align		4
        /*000c*/ 	.byte	0x03, 0x1b
        /*000e*/ 	.short	0x00ff


	//----- nvinfo : EIATTR_MERCURY_ISA_VERSION
	.align		4
        /*0010*/ 	.byte	0x03, 0x5f
        /*0012*/ 	.short	0x0101


	//----- nvinfo : EIATTR_VRC_CTA_INIT_COUNT
	.align		4
        /*0014*/ 	.byte	0x02, 0x4a
	.zero		1
	.zero		1


	//----- nvinfo : EIATTR_EXIT_INSTR_OFFSETS
	.align		4
        /*0018*/ 	.byte	0x04, 0x1c
        /*001a*/ 	.short	(.L_10 - .L_9)


	//   ....[0]....
.L_9:
        /*001c*/ 	.word	0x00000060


	//----- nvinfo : EIATTR_SW_WAR
	.align		4
.L_10:
        /*0020*/ 	.byte	0x04, 0x36
        /*0022*/ 	.short	(.L_12 - .L_11)
.L_11:
        /*0024*/ 	.word	0x00000008
.L_12:


//--------------------- .nv.callgraph             --------------------------
	.section	.nv.callgraph,"",@"SHT_CUDA_CALLGRAPH"
	.align	4
	.sectionentsize	8
	.align		4
        /*0000*/ 	.word	0x00000000
	.align		4
        /*0004*/ 	.word	0xffffffff
	.align		4
        /*0008*/ 	.word	0x00000000
	.align		4
        /*000c*/ 	.word	0xfffffffe
	.align		4
        /*0010*/ 	.word	0x00000000
	.align		4
        /*0014*/ 	.word	0xfffffffd
	.align		4
        /*0018*/ 	.word	0x00000000
	.align		4
        /*001c*/ 	.word	0xfffffffc


//--------------------- .nv.constant4             --------------------------
	.section	.nv.constant4,"a",@progbits
	.align	8
	.align		8
.nv.constant4:
        /*0000*/ 	.dword	gresult


//--------------------- .text.main                --------------------------
	.section	.text.main,"ax",@progbits
	.align	128
.text.main:
        .type           main,@function
        .size           main,(.L_x_1 - main)
        .other          main,@"STO_CUDA_ENTRY STV_DEFAULT"
main:
[----:B------:R-:W-:Y:S08]  /*0000*/  LDC R1, c[0x0][0x37c] ;  /* 0x0000df00ff017b82 */ /* 0x000ff00000000800 */
[----:B------:R-:W0:Y:S01]  /*0010*/  LDC.64 R2, c[0x4][RZ] ;  /* 0x01000000ff027b82 */ /* 0x000e220000000a00 */
[----:B------:R-:W0:Y:S02]  /*0020*/  LDCU.64 UR4, c[0x0][0x358] ;  /* 0x00006b00ff0477ac */ /* 0x000e240008000a00 */
[----:B0-----:R-:W2:Y:S02]  /*0030*/  LDG.E.S16 R0, desc[UR4][R2.64] ;  /* 0x0000000402007981 */ /* 0x001ea4000c1e1700 */
[----:B--2---:R-:W-:-:S05]  /*0040*/  IMAD R5, R0, 0x2d, RZ ;  /* 0x0000002d00057824 */ /* 0x004fca00078e02ff */
[----:B------:R-:W-:Y:S01]  /*0050*/  STG.E.S16 desc[UR4][R2.64], R5 ;  /* 0x0000000502007986 */ /* 0x000fe2000c101704 */
[----:B------:R-:W-:Y:S05]  /*0060*/  EXIT ;  /* 0x000000000000794d */ /* 0x000fea0003800000 */
.L_x_0:
[----:B------:R-:W-:-:S00]  /*0070*/  BRA `(.L_x_0) ;  /* 0xfffffffc00fc7947 */ /* 0x000fc0000383ffff */
[----:B------:R-:W-:-:S00]  /*0080*/  NOP ;  /* 0x0000000000007918 */ /* 0x000fc00000000000 */
[----:B------:R-:W-:-:S00]  /*0090*/  NOP ;  /* 0x0000000000007918 */ /* 0x000fc00000000000 */
[----:B------:R-:W-:-:S00]  /*00a0*/  NOP ;  /* 0x0000000000007918 */ /* 0x000fc00000000000 */
[----:B------:R-:W-:-:S00]  /*00b0*/  NOP ;  /* 0x0000000000007918 */ /* 0x000fc00000000000 */
[----:B------:R-:W-:-:S00]  /*00c0*/  NOP ;  /* 0x0000000000007918 */ /* 0x000fc00000000000 */
[----:B------:R-:W-:-:S00]  /*00d0*/  NOP ;  /* 0x0000000000007918 */ /* 0x000fc00000000000 */
[----:B------:R-:W-:-:S00]  /*00e0*/  NOP ;  /* 0x0000000000007918 */ /* 0x000fc00000000000 */
[----:B------:R-:W-:-:S00]  /*00f0*/  NOP ;  /* 0x0000000000007918 */ /* 0x000fc00000000000 */
.L_x_1:


//--------------------- .nv.shared.reserved.0     --------------------------
	.section	.nv.shared.reserved.0,"aw",@nobits
	.weak		__nv_reservedSMEM_offset_0_alias
	.size		__nv_reservedSMEM_offset_0_alias, 0, 64
	.other		__nv_reservedSMEM_offset_0_alias,@"STO_CUDA_RESERVED_SHARED STV_DEFAULT"
__nv_reservedSMEM_offset_0_alias:
	.zero		0
	.zero		64


//--------------------- .nv.global                --------------------------
	.section	.nv.global,"aw",@nobits
	.align	2
.nv.global:
	.type		gresult,@object
	.size		gresult,(.L_0 - gresult)
gresult:
	.zero		2
.L_0:


//--------------------- .nv.constant0.main        --------------------------
	.section	.nv.constant0.main,"a",@progbits
	.sectionflags	@""
	.align	4
.nv.constant0.main:
	.zero		896


//--------------------- SYMBOLS --------------------------

	.type		.nv.reservedSmem.offset0,@object
	.size		.nv.reservedSmem.offset0,0x4
